	.headerflags	@"EF_CUDA_TEXMODE_UNIFIED EF_CUDA_64BIT_ADDRESS EF_CUDA_ACCELERATORS EF_CUDA_SM90 EF_CUDA_VIRTUAL_SM(EF_CUDA_SM90)"
	.elftype	@"ET_EXEC"


//--------------------- .nv.info                  --------------------------
	.section	.nv.info,"",@"SHT_CUDA_INFO"
	.align	4


	//----- nvinfo : EIATTR_REGCOUNT
	.align		4
        /*0000*/ 	.byte	0x04, 0x2f
        /*0002*/ 	.short	(.L_3 - .L_2)
	.align		4
.L_2:
        /*0004*/ 	.word	index@(triton_poi_fused__native_batch_norm_legit_no_training_mul_sigmoid_12)
        /*0008*/ 	.word	0x00000011


	//----- nvinfo : EIATTR_MIN_STACK_SIZE
	.align		4
.L_3:
        /*000c*/ 	.byte	0x04, 0x12
        /*000e*/ 	.short	(.L_5 - .L_4)
	.align		4
.L_4:
        /*0010*/ 	.word	index@(triton_poi_fused__native_batch_norm_legit_no_training_mul_sigmoid_12)
        /*0014*/ 	.word	0x00000000


	//----- nvinfo : EIATTR_FRAME_SIZE
	.align		4
.L_5:
        /*0018*/ 	.byte	0x04, 0x11
        /*001a*/ 	.short	(.L_7 - .L_6)
	.align		4
.L_6:
        /*001c*/ 	.word	index@(triton_poi_fused__native_batch_norm_legit_no_training_mul_sigmoid_12)
        /*0020*/ 	.word	0x00000000


	//----- nvinfo : EIATTR_MIN_STACK_SIZE
	.align		4
.L_7:
        /*0024*/ 	.byte	0x04, 0x12
        /*0026*/ 	.short	(.L_9 - .L_8)
	.align		4
.L_8:
        /*0028*/ 	.word	index@(triton_poi_fused__native_batch_norm_legit_no_training_mul_sigmoid_12)
        /*002c*/ 	.word	0x00000000
.L_9:


//--------------------- .nv.info.triton_poi_fused__native_batch_norm_legit_no_training_mul_sigmoid_12 --------------------------
	.section	.nv.info.triton_poi_fused__native_batch_norm_legit_no_training_mul_sigmoid_12,"",@"SHT_CUDA_INFO"
	.sectionflags	@""
	.align	4


	//----- nvinfo : EIATTR_CUDA_API_VERSION
	.align		4
        /*0000*/ 	.byte	0x04, 0x37
        /*0002*/ 	.short	(.L_11 - .L_10)
.L_10:
        /*0004*/ 	.word	0x0000007c


	//----- nvinfo : EIATTR_KPARAM_INFO
	.align		4
.L_11:
        /*0008*/ 	.byte	0x04, 0x17
        /*000a*/ 	.short	(.L_13 - .L_12)
.L_12:
        /*000c*/ 	.word	0x00000000
        /*0010*/ 	.short	0x0006
        /*0012*/ 	.short	0x0030
        /*0014*/ 	.byte	0x00, 0xf0, 0x11, 0x00


	//----- nvinfo : EIATTR_KPARAM_INFO
	.align		4
.L_13:
        /*0018*/ 	.byte	0x04, 0x17
        /*001a*/ 	.short	(.L_15 - .L_14)
.L_14:
        /*001c*/ 	.word	0x00000000
        /*0020*/ 	.short	0x0005
        /*0022*/ 	.short	0x0028
        /*0024*/ 	.byte	0x00, 0xf4, 0x21, 0x00


	//----- nvinfo : EIATTR_KPARAM_INFO
	.align		4
.L_15:
        /*0028*/ 	.byte	0x04, 0x17
        /*002a*/ 	.short	(.L_17 - .L_16)
.L_16:
        /*002c*/ 	.word	0x00000000
        /*0030*/ 	.short	0x0004
        /*0032*/ 	.short	0x0020
        /*0034*/ 	.byte	0x00, 0xf4, 0x21, 0x00


	//----- nvinfo : EIATTR_KPARAM_INFO
	.align		4
.L_17:
        /*0038*/ 	.byte	0x04, 0x17
        /*003a*/ 	.short	(.L_19 - .L_18)
.L_18:
        /*003c*/ 	.word	0x00000000
        /*0040*/ 	.short	0x0003
        /*0042*/ 	.short	0x0018
        /*0044*/ 	.byte	0x00, 0xf4, 0x21, 0x00


	//----- nvinfo : EIATTR_KPARAM_INFO
	.align		4
.L_19:
        /*0048*/ 	.byte	0x04, 0x17
        /*004a*/ 	.short	(.L_21 - .L_20)
.L_20:
        /*004c*/ 	.word	0x00000000
        /*0050*/ 	.short	0x0002
        /*0052*/ 	.short	0x0010
        /*0054*/ 	.byte	0x00, 0xf4, 0x21, 0x00


	//----- nvinfo : EIATTR_KPARAM_INFO
	.align		4
.L_21:
        /*0058*/ 	.byte	0x04, 0x17
        /*005a*/ 	.short	(.L_23 - .L_22)
.L_22:
        /*005c*/ 	.word	0x00000000
        /*0060*/ 	.short	0x0001
        /*0062*/ 	.short	0x0008
        /*0064*/ 	.byte	0x00, 0xf4, 0x21, 0x00


	//----- nvinfo : EIATTR_KPARAM_INFO
	.align		4
.L_23:
        /*0068*/ 	.byte	0x04, 0x17
        /*006a*/ 	.short	(.L_25 - .L_24)
.L_24:
        /*006c*/ 	.word	0x00000000
        /*0070*/ 	.short	0x0000
        /*0072*/ 	.short	0x0000
        /*0074*/ 	.byte	0x00, 0xf4, 0x21, 0x00


	//----- nvinfo : EIATTR_SPARSE_MMA_MASK
	.align		4
.L_25:
        /*0078*/ 	.byte	0x03, 0x50
        /*007a*/ 	.short	0x0000


	//----- nvinfo : EIATTR_MAXREG_COUNT
	.align		4
        /*007c*/ 	.byte	0x03, 0x1b
        /*007e*/ 	.short	0x00ff


	//----- nvinfo : EIATTR_EXIT_INSTR_OFFSETS
	.align		4
        /*0080*/ 	.byte	0x04, 0x1c
        /*0082*/ 	.short	(.L_27 - .L_26)


	//   ....[0]....
.L_26:
        /*0084*/ 	.word	0x00000520


	//----- nvinfo : EIATTR_REQNTID
	.align		4
.L_27:
        /*0088*/ 	.byte	0x04, 0x10
        /*008a*/ 	.short	(.L_29 - .L_28)
.L_28:
        /*008c*/ 	.word	0x00000080
        /*0090*/ 	.word	0x00000001
        /*0094*/ 	.word	0x00000001


	//----- nvinfo : EIATTR_CBANK_PARAM_SIZE
	.align		4
.L_29:
        /*0098*/ 	.byte	0x03, 0x19
        /*009a*/ 	.short	0x0034


	//----- nvinfo : EIATTR_PARAM_CBANK
	.align		4
        /*009c*/ 	.byte	0x04, 0x0a
        /*009e*/ 	.short	(.L_31 - .L_30)
	.align		4
.L_30:
        /*00a0*/ 	.word	index@(.nv.constant0.triton_poi_fused__native_batch_norm_legit_no_training_mul_sigmoid_12)
        /*00a4*/ 	.short	0x0210
        /*00a6*/ 	.short	0x0034


	//----- nvinfo : EIATTR_SW_WAR
	.align		4
.L_31:
        /*00a8*/ 	.byte	0x04, 0x36
        /*00aa*/ 	.short	(.L_33 - .L_32)
.L_32:
        /*00ac*/ 	.word	0x00000008
.L_33:


//--------------------- .nv.callgraph             --------------------------
	.section	.nv.callgraph,"",@"SHT_CUDA_CALLGRAPH"
	.align	4
	.sectionentsize	8
	.align		4
        /*0000*/ 	.word	0x00000000
	.align		4
        /*0004*/ 	.word	0xffffffff
	.align		4
        /*0008*/ 	.word	0x00000000
	.align		4
        /*000c*/ 	.word	0xfffffffe
	.align		4
        /*0010*/ 	.word	0x00000000
	.align		4
        /*0014*/ 	.word	0xfffffffd
	.align		4
        /*0018*/ 	.word	0x00000000
	.align		4
        /*001c*/ 	.word	0xfffffffc


//--------------------- .nv.constant4             --------------------------
	.section	.nv.constant4,"a",@progbits
	.align	8
	.align		8
.nv.constant4:
        /*0000*/ 	.dword	_$_str
	.align		8
        /*0008*/ 	.dword	_$_str_$_2


//--------------------- .text.triton_poi_fused__native_batch_norm_legit_no_training_mul_sigmoid_12 --------------------------
	.section	.text.triton_poi_fused__native_batch_norm_legit_no_training_mul_sigmoid_12,"ax",@progbits
	.align	128
        .global         triton_poi_fused__native_batch_norm_legit_no_training_mul_sigmoid_12
        .type           triton_poi_fused__native_batch_norm_legit_no_training_mul_sigmoid_12,@function
        .size           triton_poi_fused__native_batch_norm_legit_no_training_mul_sigmoid_12,(.L_x_1 - triton_poi_fused__native_batch_norm_legit_no_training_mul_sigmoid_12)
        .other          triton_poi_fused__native_batch_norm_legit_no_training_mul_sigmoid_12,@"STO_CUDA_ENTRY STV_DEFAULT"
triton_poi_fused__native_batch_norm_legit_no_training_mul_sigmoid_12:
.text.triton_poi_fused__native_batch_norm_legit_no_training_mul_sigmoid_12:
[----:B------:R-:W-:Y:S01]  /*0000*/  LDC R1, c[0x0][0x28] ;  /* 0x00000a00ff017b82 */ /* 0x000fe20000000800 */
[----:B------:R-:W1:Y:S07]  /*0010*/  S2R R0, SR_TID.X ;  /* 0x0000000000007919 */ /* 0x000e6e0000002100 */
[----:B------:R-:W2:Y:S01]  /*0020*/  LDC.64 R2, c[0x0][0x228] ;  /* 0x00008a00ff027b82 */ /* 0x000ea20000000a00 */
[----:B------:R-:W-:Y:S01]  /*0030*/  ULDC.64 UR4, c[0x0][0x208] ;  /* 0x0000820000047ab9 */ /* 0x000fe20000000a00 */
[----:B------:R-:W3:Y:S06]  /*0040*/  S2R R5, SR_CTAID.X ;  /* 0x0000000000057919 */ /* 0x000eec0000002500 */
[----:B------:R-:W4:Y:S08]  /*0050*/  LDC.64 R6, c[0x0][0x220] ;  /* 0x00008800ff067b82 */ /* 0x000f300000000a00 */
[----:B------:R-:W5:Y:S08]  /*0060*/  LDC.64 R8, c[0x0][0x230] ;  /* 0x00008c00ff087b82 */ /* 0x000f700000000a00 */
[----:B------:R-:W5:Y:S01]  /*0070*/  LDC.64 R10, c[0x0][0x238] ;  /* 0x00008e00ff0a7b82 */ /* 0x000f620000000a00 */
[----:B-1----:R-:W-:-:S04]  /*0080*/  SHF.L.U32 R0, R0, 0x1, RZ ;  /* 0x0000000100007819 */ /* 0x002fc800000006ff */
[----:B------:R-:W-:-:S04]  /*0090*/  LOP3.LUT R0, R0, 0xfe, RZ, 0xc0, !PT ;  /* 0x000000fe00007812 */ /* 0x000fc800078ec0ff */
[----:B---3--:R-:W-:-:S05]  /*00a0*/  LEA R0, R5, R0, 0x8 ;  /* 0x0000000005007211 */ /* 0x008fca00078e40ff */
[----:B------:R-:W-:-:S05]  /*00b0*/  IMAD.HI R4, R0, 0x2aaaaaab, RZ ;  /* 0x2aaaaaab00047827 */ /* 0x000fca00078e02ff */
[----:B------:R-:W-:-:S04]  /*00c0*/  SHF.R.U32.HI R5, RZ, 0x1f, R4 ;  /* 0x0000001fff057819 */ /* 0x000fc80000011604 */
[----:B------:R-:W-:-:S05]  /*00d0*/  LEA.HI R5, R4, R5, RZ, 0x1b ;  /* 0x0000000504057211 */ /* 0x000fca00078fd8ff */
[----:B------:R-:W-:Y:S02]  /*00e0*/  IMAD R13, R5, -0xc0, R0 ;  /* 0xffffff40050d7824 */ /* 0x000fe400078e0200 */
[----:B------:R-:W1:Y:S02]  /*00f0*/  LDC.64 R4, c[0x0][0x218] ;  /* 0x00008600ff047b82 */ /* 0x000e640000000a00 */
[----:B--2---:R-:W-:-:S06]  /*0100*/  IMAD.WIDE R2, R13, 0x4, R2 ;  /* 0x000000040d027825 */ /* 0x004fcc00078e0202 */
[----:B------:R-:W2:Y:S01]  /*0110*/  LDG.E.EL.64 R2, desc[UR4][R2.64] ;  /* 0x0000000402027981 */ /* 0x000ea2000c2e1b00 */
[----:B----4-:R-:W-:-:S04]  /*0120*/  IMAD.WIDE R6, R13, 0x4, R6 ;  /* 0x000000040d067825 */ /* 0x010fc800078e0206 */
[C---:B-----5:R-:W-:Y:S02]  /*0130*/  IMAD.WIDE R8, R13.reuse, 0x4, R8 ;  /* 0x000000040d087825 */ /* 0x060fe400078e0208 */
[----:B------:R-:W3:Y:S02]  /*0140*/  LDG.E.EL.64 R6, desc[UR4][R6.64] ;  /* 0x0000000406067981 */ /* 0x000ee4000c2e1b00 */
[----:B0-----:R-:W-:Y:S02]  /*0150*/  IMAD.WIDE R10, R13, 0x4, R10 ;  /* 0x000000040d0a7825 */ /* 0x001fe400078e020a */
[----:B------:R-:W4:Y:S04]  /*0160*/  LDG.E.EL.64 R8, desc[UR4][R8.64] ;  /* 0x0000000408087981 */ /* 0x000f28000c2e1b00 */
[----:B------:R-:W4:Y:S01]  /*0170*/  LDG.E.EL.64 R10, desc[UR4][R10.64] ;  /* 0x000000040a0a7981 */ /* 0x000f22000c2e1b00 */
[----:B-1----:R-:W-:-:S06]  /*0180*/  IMAD.WIDE R4, R0, 0x4, R4 ;  /* 0x0000000400047825 */ /* 0x002fcc00078e0204 */
[----:B------:R-:W3:Y:S01]  /*0190*/  LDG.E.64 R4, desc[UR4][R4.64] ;  /* 0x0000000404047981 */ /* 0x000ee2000c1e1b00 */
[----:B--2---:R-:W-:Y:S01]  /*01a0*/  FADD R2, R2, 9.9999997473787516356e-06 ;  /* 0x3727c5ac02027421 */ /* 0x004fe20000000000 */
[----:B------:R-:W-:-:S03]  /*01b0*/  FADD R3, R3, 9.9999997473787516356e-06 ;  /* 0x3727c5ac03037421 */ /* 0x000fc60000000000 */
[----:B------:R-:W0:Y:S08]  /*01c0*/  MUFU.SQRT R12, R2 ;  /* 0x00000002000c7308 */ /* 0x000e300000002000 */
[----:B------:R-:W1:Y:S01]  /*01d0*/  MUFU.SQRT R13, R3 ;  /* 0x00000003000d7308 */ /* 0x000e620000002000 */
[C---:B0-----:R-:W-:Y:S02]  /*01e0*/  FSETP.GT.AND P0, PT, R12.reuse, 8.50705917302346158658e+37, PT ;  /* 0x7e8000000c00780b */ /* 0x041fe40003f04000 */
[----:B------:R-:W-:-:S02]  /*01f0*/  FSETP.GEU.AND P2, PT, R12, 1.175494350822287508e-38, PT ;  /* 0x008000000c00780b */ /* 0x000fc40003f4e000 */
[C---:B-1----:R-:W-:Y:S02]  /*0200*/  FSETP.GT.AND P1, PT, R13.reuse, 8.50705917302346158658e+37, PT ;  /* 0x7e8000000d00780b */ /* 0x042fe40003f24000 */
[----:B------:R-:W-:-:S07]  /*0210*/  FSETP.GEU.AND P3, PT, R13, 1.175494350822287508e-38, PT ;  /* 0x008000000d00780b */ /* 0x000fce0003f6e000 */
[----:B------:R-:W-:Y:S01]  /*0220*/  @P0 FMUL R12, R12, 0.25 ;  /* 0x3e8000000c0c0820 */ /* 0x000fe20000400000 */
[----:B------:R-:W-:-:S03]  /*0230*/  HFMA2.MMA R2, -RZ, RZ, 1.625, 0 ;  /* 0x3e800000ff027435 */ /* 0x000fc600000001ff */
[----:B------:R-:W-:Y:S01]  /*0240*/  @!P2 FMUL R12, R12, 16777216 ;  /* 0x4b8000000c0ca820 */ /* 0x000fe20000400000 */
[----:B------:R-:W-:-:S05]  /*0250*/  @P1 FMUL R13, R13, 0.25 ;  /* 0x3e8000000d0d1820 */ /* 0x000fca0000400000 */
[----:B------:R-:W0:Y:S01]  /*0260*/  MUFU.RCP R12, R12 ;  /* 0x0000000c000c7308 */ /* 0x000e220000001000 */
[----:B------:R-:W-:Y:S01]  /*0270*/  @!P3 FMUL R13, R13, 16777216 ;  /* 0x4b8000000d0db820 */ /* 0x000fe20000400000 */
[----:B------:R-:W-:-:S06]  /*0280*/  FSEL R3, R2, 1, P0 ;  /* 0x3f80000002037808 */ /* 0x000fcc0000000000 */
[----:B------:R-:W1:Y:S01]  /*0290*/  MUFU.RCP R13, R13 ;  /* 0x0000000d000d7308 */ /* 0x000e620000001000 */
[----:B------:R-:W-:Y:S01]  /*02a0*/  @!P2 FMUL R3, R3, 16777216 ;  /* 0x4b8000000303a820 */ /* 0x000fe20000400000 */
[----:B------:R-:W-:Y:S01]  /*02b0*/  FSEL R14, R2, 1, P1 ;  /* 0x3f800000020e7808 */ /* 0x000fe20000800000 */
[----:B---3--:R-:W-:Y:S02]  /*02c0*/  FADD R4, R4, -R6 ;  /* 0x8000000604047221 */ /* 0x008fe40000000000 */
[----:B0-----:R-:W-:Y:S02]  /*02d0*/  FMUL R3, R12, R3 ;  /* 0x000000030c037220 */ /* 0x001fe40000400000 */
[----:B------:R-:W-:Y:S01]  /*02e0*/  @!P3 FMUL R14, R14, 16777216 ;  /* 0x4b8000000e0eb820 */ /* 0x000fe20000400000 */
[----:B------:R-:W-:Y:S01]  /*02f0*/  FADD R5, R5, -R7 ;  /* 0x8000000705057221 */ /* 0x000fe20000000000 */
[----:B------:R-:W-:Y:S02]  /*0300*/  FMUL R3, R4, R3 ;  /* 0x0000000304037220 */ /* 0x000fe40000400000 */
[----:B-1----:R-:W-:-:S02]  /*0310*/  FMUL R14, R13, R14 ;  /* 0x0000000e0d0e7220 */ /* 0x002fc40000400000 */
[----:B----4-:R-:W-:Y:S02]  /*0320*/  FFMA R8, R8, R3, R10 ;  /* 0x0000000308087223 */ /* 0x010fe4000000000a */
[----:B------:R-:W-:Y:S02]  /*0330*/  FMUL R14, R5, R14 ;  /* 0x0000000e050e7220 */ /* 0x000fe40000400000 */
[----:B------:R-:W-:Y:S02]  /*0340*/  FADD R3, RZ, -R8 ;  /* 0x80000008ff037221 */ /* 0x000fe40000000000 */
[----:B------:R-:W-:Y:S02]  /*0350*/  FFMA R9, R9, R14, R11 ;  /* 0x0000000e09097223 */ /* 0x000fe4000000000b */
[----:B------:R-:W-:Y:S02]  /*0360*/  FMUL R4, R3, 1.4426950216293334961 ;  /* 0x3fb8aa3b03047820 */ /* 0x000fe40000400000 */
[----:B------:R-:W-:-:S04]  /*0370*/  FADD R3, RZ, -R9 ;  /* 0x80000009ff037221 */ /* 0x000fc80000000000 */
[----:B------:R-:W-:Y:S01]  /*0380*/  FMUL R6, R3, 1.4426950216293334961 ;  /* 0x3fb8aa3b03067820 */ /* 0x000fe20000400000 */
[----:B------:R-:W-:-:S04]  /*0390*/  FSETP.GEU.AND P0, PT, R4, -126, PT ;  /* 0xc2fc00000400780b */ /* 0x000fc80003f0e000 */
[----:B------:R-:W-:-:S09]  /*03a0*/  FSETP.GEU.AND P1, PT, R6, -126, PT ;  /* 0xc2fc00000600780b */ /* 0x000fd20003f2e000 */
[----:B------:R-:W-:-:S04]  /*03b0*/  @!P0 FMUL R4, R4, 0.5 ;  /* 0x3f00000004048820 */ /* 0x000fc80000400000 */
[----:B------:R-:W-:Y:S01]  /*03c0*/  @!P1 FMUL R6, R6, 0.5 ;  /* 0x3f00000006069820 */ /* 0x000fe20000400000 */
[----:B------:R-:W0:Y:S08]  /*03d0*/  MUFU.EX2 R3, R4 ;  /* 0x0000000400037308 */ /* 0x000e300000000800 */
[----:B------:R-:W1:Y:S01]  /*03e0*/  MUFU.EX2 R5, R6 ;  /* 0x0000000600057308 */ /* 0x000e620000000800 */
[----:B0-----:R-:W-:-:S04]  /*03f0*/  @!P0 FMUL R3, R3, R3 ;  /* 0x0000000303038220 */ /* 0x001fc80000400000 */
[----:B------:R-:W-:Y:S01]  /*0400*/  FADD R7, R3, 1 ;  /* 0x3f80000003077421 */ /* 0x000fe20000000000 */
[----:B-1----:R-:W-:-:S04]  /*0410*/  @!P1 FMUL R5, R5, R5 ;  /* 0x0000000505059220 */ /* 0x002fc80000400000 */
[----:B------:R-:W-:Y:S01]  /*0420*/  FADD R10, R5, 1 ;  /* 0x3f800000050a7421 */ /* 0x000fe20000000000 */
[----:B------:R-:W-:Y:S01]  /*0430*/  FSETP.GT.AND P0, PT, R7, 8.50705917302346158658e+37, PT ;  /* 0x7e8000000700780b */ /* 0x000fe20003f04000 */
[----:B------:R-:W0:Y:S03]  /*0440*/  LDC.64 R4, c[0x0][0x210] ;  /* 0x00008400ff047b82 */ /* 0x000e260000000a00 */
[----:B------:R-:W-:-:S09]  /*0450*/  FSETP.GT.AND P1, PT, R10, 8.50705917302346158658e+37, PT ;  /* 0x7e8000000a00780b */ /* 0x000fd20003f24000 */
[----:B------:R-:W-:-:S04]  /*0460*/  @P0 FMUL R7, R7, 0.25 ;  /* 0x3e80000007070820 */ /* 0x000fc80000400000 */
[----:B------:R-:W-:Y:S02]  /*0470*/  @P1 FMUL R10, R10, 0.25 ;  /* 0x3e8000000a0a1820 */ /* 0x000fe40000400000 */
[----:B------:R-:W1:Y:S08]  /*0480*/  MUFU.RCP R7, R7 ;  /* 0x0000000700077308 */ /* 0x000e700000001000 */
[----:B------:R-:W2:Y:S01]  /*0490*/  MUFU.RCP R10, R10 ;  /* 0x0000000a000a7308 */ /* 0x000ea20000001000 */
[----:B------:R-:W-:-:S02]  /*04a0*/  FSEL R6, R2, 1, P0 ;  /* 0x3f80000002067808 */ /* 0x000fc40000000000 */
[----:B------:R-:W-:-:S03]  /*04b0*/  FSEL R3, R2, 1, P1 ;  /* 0x3f80000002037808 */ /* 0x000fc60000800000 */
[----:B-1----:R-:W-:-:S04]  /*04c0*/  FMUL R11, R7, R6 ;  /* 0x00000006070b7220 */ /* 0x002fc80000400000 */
[----:B------:R-:W-:Y:S01]  /*04d0*/  FMUL R8, R8, R11 ;  /* 0x0000000b08087220 */ /* 0x000fe20000400000 */
[----:B--2---:R-:W-:Y:S01]  /*04e0*/  FMUL R6, R10, R3 ;  /* 0x000000030a067220 */ /* 0x004fe20000400000 */
[----:B0-----:R-:W-:-:S04]  /*04f0*/  IMAD.WIDE R2, R0, 0x4, R4 ;  /* 0x0000000400027825 */ /* 0x001fc800078e0204 */
[----:B------:R-:W-:-:S05]  /*0500*/  FMUL R9, R9, R6 ;  /* 0x0000000609097220 */ /* 0x000fca0000400000 */
[----:B------:R-:W-:Y:S01]  /*0510*/  STG.E.64 desc[UR4][R2.64], R8 ;  /* 0x0000000802007986 */ /* 0x000fe2000c101b04 */
[----:B------:R-:W-:Y:S05]  /*0520*/  EXIT ;  /* 0x000000000000794d */ /* 0x000fea0003800000 */
.L_x_0:
[----:B------:R-:W-:-:S00]  /*0530*/  BRA `(.L_x_0) ;  /* 0xfffffffc00fc7947 */ /* 0x000fc0000383ffff */
[----:B------:R-:W-:-:S00]  /*0540*/  NOP ;  /* 0x0000000000007918 */ /* 0x000fc00000000000 */
        /* <DEDUP_REMOVED lines=11> */
.L_x_1:


//--------------------- .nv.global.init           --------------------------
	.section	.nv.global.init,"aw",@progbits
.nv.global.init:
	.type		_$_str,@object
	.size		_$_str,(_$_str_$_2 - _$_str)
_$_str:
        /*0000*/ 	.byte	0x5f, 0x5f, 0x43, 0x55, 0x44, 0x41, 0x5f, 0x46, 0x54, 0x5a, 0x00
	.type		_$_str_$_2,@object
	.size		_$_str_$_2,(.L_1 - _$_str_$_2)
_$_str_$_2:
        /*000b*/ 	.byte	0x5f, 0x5f, 0x43, 0x55, 0x44, 0x41, 0x5f, 0x50, 0x52, 0x45, 0x43, 0x5f, 0x53, 0x51, 0x52, 0x54
        /*001b*/ 	.byte	0x00
.L_1:


//--------------------- .nv.constant0.triton_poi_fused__native_batch_norm_legit_no_training_mul_sigmoid_12 --------------------------
	.section	.nv.constant0.triton_poi_fused__native_batch_norm_legit_no_training_mul_sigmoid_12,"a",@progbits
	.sectionflags	@""
	.align	4
.nv.constant0.triton_poi_fused__native_batch_norm_legit_no_training_mul_sigmoid_12:
	.zero		580
